//
// Generated by NVIDIA NVVM Compiler
//
// Compiler Build ID: CL-36424714
// Cuda compilation tools, release 13.0, V13.0.88
// Based on NVVM 20.0.0
//

.version 9.0
.target sm_100
.address_size 64

	// .globl	_Z14multiplicationPiS_S_i

.visible .entry _Z14multiplicationPiS_S_i(
	.param .u64 .ptr .align 1 _Z14multiplicationPiS_S_i_param_0,
	.param .u64 .ptr .align 1 _Z14multiplicationPiS_S_i_param_1,
	.param .u64 .ptr .align 1 _Z14multiplicationPiS_S_i_param_2,
	.param .u32 _Z14multiplicationPiS_S_i_param_3
)
{
	.reg .pred 	%p<11>;
	.reg .b32 	%r<147>;
	.reg .b64 	%rd<31>;

	ld.param.u64 	%rd11, [_Z14multiplicationPiS_S_i_param_0];
	ld.param.u64 	%rd12, [_Z14multiplicationPiS_S_i_param_1];
	ld.param.u64 	%rd10, [_Z14multiplicationPiS_S_i_param_2];
	ld.param.u32 	%r36, [_Z14multiplicationPiS_S_i_param_3];
	cvta.to.global.u64 	%rd1, %rd12;
	cvta.to.global.u64 	%rd2, %rd11;
	mov.u32 	%r37, %ctaid.x;
	mov.u32 	%r38, %ntid.x;
	mov.u32 	%r39, %tid.x;
	mad.lo.s32 	%r1, %r37, %r38, %r39;
	setp.ge.s32 	%p1, %r1, %r36;
	@%p1 bra 	$L__BB0_15;
	setp.lt.s32 	%p2, %r36, 1;
	mov.b32 	%r146, 0;
	@%p2 bra 	$L__BB0_14;
	mul.lo.s32 	%r2, %r36, %r1;
	and.b32  	%r3, %r36, 15;
	setp.lt.u32 	%p3, %r36, 16;
	mov.b32 	%r138, 0;
	mov.u32 	%r146, %r138;
	@%p3 bra 	$L__BB0_5;
	and.b32  	%r138, %r36, 2147483632;
	neg.s32 	%r132, %r138;
	add.s64 	%rd3, %rd2, 32;
	add.s64 	%rd29, %rd1, 32;
	mov.b32 	%r146, 0;
	mov.u32 	%r131, %r2;
$L__BB0_4:
	.pragma "nounroll";
	mul.wide.s32 	%rd13, %r131, 4;
	add.s64 	%rd14, %rd3, %rd13;
	ld.global.u32 	%r44, [%rd14+-32];
	ld.global.u32 	%r45, [%rd29+-32];
	mad.lo.s32 	%r46, %r45, %r44, %r146;
	ld.global.u32 	%r47, [%rd14+-28];
	ld.global.u32 	%r48, [%rd29+-28];
	mad.lo.s32 	%r49, %r48, %r47, %r46;
	ld.global.u32 	%r50, [%rd14+-24];
	ld.global.u32 	%r51, [%rd29+-24];
	mad.lo.s32 	%r52, %r51, %r50, %r49;
	ld.global.u32 	%r53, [%rd14+-20];
	ld.global.u32 	%r54, [%rd29+-20];
	mad.lo.s32 	%r55, %r54, %r53, %r52;
	ld.global.u32 	%r56, [%rd14+-16];
	ld.global.u32 	%r57, [%rd29+-16];
	mad.lo.s32 	%r58, %r57, %r56, %r55;
	ld.global.u32 	%r59, [%rd14+-12];
	ld.global.u32 	%r60, [%rd29+-12];
	mad.lo.s32 	%r61, %r60, %r59, %r58;
	ld.global.u32 	%r62, [%rd14+-8];
	ld.global.u32 	%r63, [%rd29+-8];
	mad.lo.s32 	%r64, %r63, %r62, %r61;
	ld.global.u32 	%r65, [%rd14+-4];
	ld.global.u32 	%r66, [%rd29+-4];
	mad.lo.s32 	%r67, %r66, %r65, %r64;
	ld.global.u32 	%r68, [%rd14];
	ld.global.u32 	%r69, [%rd29];
	mad.lo.s32 	%r70, %r69, %r68, %r67;
	ld.global.u32 	%r71, [%rd14+4];
	ld.global.u32 	%r72, [%rd29+4];
	mad.lo.s32 	%r73, %r72, %r71, %r70;
	ld.global.u32 	%r74, [%rd14+8];
	ld.global.u32 	%r75, [%rd29+8];
	mad.lo.s32 	%r76, %r75, %r74, %r73;
	ld.global.u32 	%r77, [%rd14+12];
	ld.global.u32 	%r78, [%rd29+12];
	mad.lo.s32 	%r79, %r78, %r77, %r76;
	ld.global.u32 	%r80, [%rd14+16];
	ld.global.u32 	%r81, [%rd29+16];
	mad.lo.s32 	%r82, %r81, %r80, %r79;
	ld.global.u32 	%r83, [%rd14+20];
	ld.global.u32 	%r84, [%rd29+20];
	mad.lo.s32 	%r85, %r84, %r83, %r82;
	ld.global.u32 	%r86, [%rd14+24];
	ld.global.u32 	%r87, [%rd29+24];
	mad.lo.s32 	%r88, %r87, %r86, %r85;
	ld.global.u32 	%r89, [%rd14+28];
	ld.global.u32 	%r90, [%rd29+28];
	mad.lo.s32 	%r146, %r90, %r89, %r88;
	add.s32 	%r132, %r132, 16;
	add.s32 	%r131, %r131, 16;
	add.s64 	%rd29, %rd29, 64;
	setp.ne.s32 	%p4, %r132, 0;
	@%p4 bra 	$L__BB0_4;
$L__BB0_5:
	setp.eq.s32 	%p5, %r3, 0;
	@%p5 bra 	$L__BB0_14;
	and.b32  	%r15, %r36, 7;
	setp.lt.u32 	%p6, %r3, 8;
	@%p6 bra 	$L__BB0_8;
	add.s32 	%r92, %r138, %r2;
	mul.wide.s32 	%rd15, %r92, 4;
	add.s64 	%rd16, %rd2, %rd15;
	ld.global.u32 	%r93, [%rd16];
	mul.wide.u32 	%rd17, %r138, 4;
	add.s64 	%rd18, %rd1, %rd17;
	ld.global.u32 	%r94, [%rd18];
	mad.lo.s32 	%r95, %r94, %r93, %r146;
	ld.global.u32 	%r96, [%rd16+4];
	ld.global.u32 	%r97, [%rd18+4];
	mad.lo.s32 	%r98, %r97, %r96, %r95;
	ld.global.u32 	%r99, [%rd16+8];
	ld.global.u32 	%r100, [%rd18+8];
	mad.lo.s32 	%r101, %r100, %r99, %r98;
	ld.global.u32 	%r102, [%rd16+12];
	ld.global.u32 	%r103, [%rd18+12];
	mad.lo.s32 	%r104, %r103, %r102, %r101;
	ld.global.u32 	%r105, [%rd16+16];
	ld.global.u32 	%r106, [%rd18+16];
	mad.lo.s32 	%r107, %r106, %r105, %r104;
	ld.global.u32 	%r108, [%rd16+20];
	ld.global.u32 	%r109, [%rd18+20];
	mad.lo.s32 	%r110, %r109, %r108, %r107;
	ld.global.u32 	%r111, [%rd16+24];
	ld.global.u32 	%r112, [%rd18+24];
	mad.lo.s32 	%r113, %r112, %r111, %r110;
	ld.global.u32 	%r114, [%rd16+28];
	ld.global.u32 	%r115, [%rd18+28];
	mad.lo.s32 	%r146, %r115, %r114, %r113;
	add.s32 	%r138, %r138, 8;
$L__BB0_8:
	setp.eq.s32 	%p7, %r15, 0;
	@%p7 bra 	$L__BB0_14;
	and.b32  	%r21, %r36, 3;
	setp.lt.u32 	%p8, %r15, 4;
	@%p8 bra 	$L__BB0_11;
	add.s32 	%r117, %r138, %r2;
	mul.wide.s32 	%rd19, %r117, 4;
	add.s64 	%rd20, %rd2, %rd19;
	ld.global.u32 	%r118, [%rd20];
	mul.wide.u32 	%rd21, %r138, 4;
	add.s64 	%rd22, %rd1, %rd21;
	ld.global.u32 	%r119, [%rd22];
	mad.lo.s32 	%r120, %r119, %r118, %r146;
	ld.global.u32 	%r121, [%rd20+4];
	ld.global.u32 	%r122, [%rd22+4];
	mad.lo.s32 	%r123, %r122, %r121, %r120;
	ld.global.u32 	%r124, [%rd20+8];
	ld.global.u32 	%r125, [%rd22+8];
	mad.lo.s32 	%r126, %r125, %r124, %r123;
	ld.global.u32 	%r127, [%rd20+12];
	ld.global.u32 	%r128, [%rd22+12];
	mad.lo.s32 	%r146, %r128, %r127, %r126;
	add.s32 	%r138, %r138, 4;
$L__BB0_11:
	setp.eq.s32 	%p9, %r21, 0;
	@%p9 bra 	$L__BB0_14;
	mul.wide.u32 	%rd23, %r138, 4;
	add.s64 	%rd30, %rd1, %rd23;
	add.s32 	%r144, %r138, %r2;
	neg.s32 	%r143, %r21;
$L__BB0_13:
	.pragma "nounroll";
	mul.wide.s32 	%rd24, %r144, 4;
	add.s64 	%rd25, %rd2, %rd24;
	ld.global.u32 	%r129, [%rd25];
	ld.global.u32 	%r130, [%rd30];
	mad.lo.s32 	%r146, %r130, %r129, %r146;
	add.s64 	%rd30, %rd30, 4;
	add.s32 	%r144, %r144, 1;
	add.s32 	%r143, %r143, 1;
	setp.ne.s32 	%p10, %r143, 0;
	@%p10 bra 	$L__BB0_13;
$L__BB0_14:
	cvta.to.global.u64 	%rd26, %rd10;
	mul.wide.s32 	%rd27, %r1, 4;
	add.s64 	%rd28, %rd26, %rd27;
	st.global.u32 	[%rd28], %r146;
$L__BB0_15:
	ret;

}


// ===== COMPILED SASS (sm_100) =====

	.target	sm_100

	.elftype	@"ET_EXEC"


//--------------------- .note.nv.tkinfo           --------------------------
	.section	.note.nv.tkinfo,"",@"SHT_NOTE"
	.sectionflags	@"SHF_NOTE_NV_TKINFO"
	.tkinfo
        /*0018*/ 	.word	0x00000002
        /*0030*/ 	.string	""
        /*0030*/ 	.string	"ptxas"
        /*0030*/ 	.string	"Cuda compilation tools, release 13.0, V13.0.88"
        /*0030*/ 	.string	"Build cuda_13.0.r13.0/compiler.36424714_0"
        /*0030*/ 	.string	"-arch sm_100 -m 64 "



//--------------------- .note.nv.cuinfo           --------------------------
	.section	.note.nv.cuinfo,"",@"SHT_NOTE"
	.sectionflags	@"SHF_NOTE_NV_CUINFO"
        /*0018*/ 	.short	0x0002
        /*001a*/ 	.short	0x0064
        /*001c*/ 	.short	0x0082
	.zero		2


//--------------------- .nv.info                  --------------------------
	.section	.nv.info,"",@"SHT_CUDA_INFO"
	.align	4


	//----- nvinfo : EIATTR_REGCOUNT
	.align		4
        /*0000*/ 	.byte	0x04, 0x2f
        /*0002*/ 	.short	(.L_1 - .L_0)
	.align		4
.L_0:
        /*0004*/ 	.word	index@(_Z14multiplicationPiS_S_i)
        /*0008*/ 	.word	0x0000001e


	//----- nvinfo : EIATTR_FRAME_SIZE
	.align		4
.L_1:
        /*000c*/ 	.byte	0x04, 0x11
        /*000e*/ 	.short	(.L_3 - .L_2)
	.align		4
.L_2:
        /*0010*/ 	.word	index@(_Z14multiplicationPiS_S_i)
        /*0014*/ 	.word	0x00000000


	//----- nvinfo : EIATTR_MIN_STACK_SIZE
	.align		4
.L_3:
        /*0018*/ 	.byte	0x04, 0x12
        /*001a*/ 	.short	(.L_5 - .L_4)
	.align		4
.L_4:
        /*001c*/ 	.word	index@(_Z14multiplicationPiS_S_i)
        /*0020*/ 	.word	0x00000000
.L_5:


//--------------------- .nv.compat                --------------------------
	.section	.nv.compat,"",@"SHT_CUDA_COMPAT_INFO"
	.align	4
        /*0000*/ 	.byte	0x02, 0x09, 0x00, 0x00, 0x02, 0x02, 0x01, 0x00, 0x02, 0x05, 0x05, 0x00, 0x03, 0x07, 0x01, 0x01
        /*0010*/ 	.byte	0x02, 0x03, 0x00, 0x00, 0x02, 0x06, 0x01, 0x00, 0x04, 0x0b, 0x08, 0x00, 0x09, 0x00, 0x00, 0x00
        /*0020*/ 	.byte	0x00, 0x00, 0x00, 0x00


//--------------------- .nv.info._Z14multiplicationPiS_S_i --------------------------
	.section	.nv.info._Z14multiplicationPiS_S_i,"",@"SHT_CUDA_INFO"
	.sectionflags	@""
	.align	4


	//----- nvinfo : EIATTR_CUDA_API_VERSION
	.align		4
        /*0000*/ 	.byte	0x04, 0x37
        /*0002*/ 	.short	(.L_7 - .L_6)
.L_6:
        /*0004*/ 	.word	0x00000082


	//----- nvinfo : EIATTR_KPARAM_INFO
	.align		4
.L_7:
        /*0008*/ 	.byte	0x04, 0x17
        /*000a*/ 	.short	(.L_9 - .L_8)
.L_8:
        /*000c*/ 	.word	0x00000000
        /*0010*/ 	.short	0x0003
        /*0012*/ 	.short	0x0018
        /*0014*/ 	.byte	0x00, 0xf0, 0x11, 0x00


	//----- nvinfo : EIATTR_KPARAM_INFO
	.align		4
.L_9:
        /*0018*/ 	.byte	0x04, 0x17
        /*001a*/ 	.short	(.L_11 - .L_10)
.L_10:
        /*001c*/ 	.word	0x00000000
        /*0020*/ 	.short	0x0002
        /*0022*/ 	.short	0x0010
        /*0024*/ 	.byte	0x00, 0xf5, 0x21, 0x00


	//----- nvinfo : EIATTR_KPARAM_INFO
	.align		4
.L_11:
        /*0028*/ 	.byte	0x04, 0x17
        /*002a*/ 	.short	(.L_13 - .L_12)
.L_12:
        /*002c*/ 	.word	0x00000000
        /*0030*/ 	.short	0x0001
        /*0032*/ 	.short	0x0008
        /*0034*/ 	.byte	0x00, 0xf5, 0x21, 0x00


	//----- nvinfo : EIATTR_KPARAM_INFO
	.align		4
.L_13:
        /*0038*/ 	.byte	0x04, 0x17
        /*003a*/ 	.short	(.L_15 - .L_14)
.L_14:
        /*003c*/ 	.word	0x00000000
        /*0040*/ 	.short	0x0000
        /*0042*/ 	.short	0x0000
        /*0044*/ 	.byte	0x00, 0xf5, 0x21, 0x00


	//----- nvinfo : EIATTR_SPARSE_MMA_MASK
	.align		4
.L_15:
        /*0048*/ 	.byte	0x03, 0x50
        /*004a*/ 	.short	0x0000


	//----- nvinfo : EIATTR_MAXREG_COUNT
	.align		4
        /*004c*/ 	.byte	0x03, 0x1b
        /*004e*/ 	.short	0x00ff


	//----- nvinfo : EIATTR_MERCURY_ISA_VERSION
	.align		4
        /*0050*/ 	.byte	0x03, 0x5f
        /*0052*/ 	.short	0x0101


	//----- nvinfo : EIATTR_VRC_CTA_INIT_COUNT
	.align		4
        /*0054*/ 	.byte	0x02, 0x4a
	.zero		1
	.zero		1


	//----- nvinfo : EIATTR_EXIT_INSTR_OFFSETS
	.align		4
        /*0058*/ 	.byte	0x04, 0x1c
        /*005a*/ 	.short	(.L_17 - .L_16)


	//   ....[0]....
.L_16:
        /*005c*/ 	.word	0x00000070


	//   ....[1]....
        /*0060*/ 	.word	0x00000a80


	//----- nvinfo : EIATTR_CBANK_PARAM_SIZE
	.align		4
.L_17:
        /*0064*/ 	.byte	0x03, 0x19
        /*0066*/ 	.short	0x001c


	//----- nvinfo : EIATTR_PARAM_CBANK
	.align		4
        /*0068*/ 	.byte	0x04, 0x0a
        /*006a*/ 	.short	(.L_19 - .L_18)
	.align		4
.L_18:
        /*006c*/ 	.word	index@(.nv.constant0._Z14multiplicationPiS_S_i)
        /*0070*/ 	.short	0x0380
        /*0072*/ 	.short	0x001c


	//----- nvinfo : EIATTR_SW_WAR
	.align		4
.L_19:
        /*0074*/ 	.byte	0x04, 0x36
        /*0076*/ 	.short	(.L_21 - .L_20)
.L_20:
        /*0078*/ 	.word	0x00000008
.L_21:


//--------------------- .nv.callgraph             --------------------------
	.section	.nv.callgraph,"",@"SHT_CUDA_CALLGRAPH"
	.align	4
	.sectionentsize	8
	.align		4
        /*0000*/ 	.word	0x00000000
	.align		4
        /*0004*/ 	.word	0xffffffff
	.align		4
        /*0008*/ 	.word	0x00000000
	.align		4
        /*000c*/ 	.word	0xfffffffe
	.align		4
        /*0010*/ 	.word	0x00000000
	.align		4
        /*0014*/ 	.word	0xfffffffd
	.align		4
        /*0018*/ 	.word	0x00000000
	.align		4
        /*001c*/ 	.word	0xfffffffc


//--------------------- .text._Z14multiplicationPiS_S_i --------------------------
	.section	.text._Z14multiplicationPiS_S_i,"ax",@progbits
	.align	128
        .global         _Z14multiplicationPiS_S_i
        .type           _Z14multiplicationPiS_S_i,@function
        .size           _Z14multiplicationPiS_S_i,(.L_x_7 - _Z14multiplicationPiS_S_i)
        .other          _Z14multiplicationPiS_S_i,@"STO_CUDA_ENTRY STV_DEFAULT"
_Z14multiplicationPiS_S_i:
.text._Z14multiplicationPiS_S_i:
[----:B------:R-:W-:Y:S01]  /*0000*/  LDC R1, c[0x0][0x37c] ;  /* 0x0000df00ff017b82 */ /* 0x000fe20000000800 */
[----:B------:R-:W0:Y:S07]  /*0010*/  S2R R3, SR_TID.X ;  /* 0x0000000000037919 */ /* 0x000e2e0000002100 */
[----:B------:R-:W0:Y:S01]  /*0020*/  S2UR UR4, SR_CTAID.X ;  /* 0x00000000000479c3 */ /* 0x000e220000002500 */
[----:B------:R-:W1:Y:S07]  /*0030*/  LDCU UR16, c[0x0][0x398] ;  /* 0x00007300ff1077ac */ /* 0x000e6e0008000800 */
[----:B------:R-:W0:Y:S02]  /*0040*/  LDC R0, c[0x0][0x360] ;  /* 0x0000d800ff007b82 */ /* 0x000e240000000800 */
[----:B0-----:R-:W-:-:S05]  /*0050*/  IMAD R0, R0, UR4, R3 ;  /* 0x0000000400007c24 */ /* 0x001fca000f8e0203 */
[----:B-1----:R-:W-:-:S13]  /*0060*/  ISETP.GE.AND P0, PT, R0, UR16, PT ;  /* 0x0000001000007c0c */ /* 0x002fda000bf06270 */
[----:B------:R-:W-:Y:S05]  /*0070*/  @P0 EXIT ;  /* 0x000000000000094d */ /* 0x000fea0003800000 */
[----:B------:R-:W-:Y:S01]  /*0080*/  UISETP.GE.AND UP0, UPT, UR16, 0x1, UPT ;  /* 0x000000011000788c */ /* 0x000fe2000bf06270 */
[----:B------:R-:W-:Y:S01]  /*0090*/  HFMA2 R15, -RZ, RZ, 0, 0 ;  /* 0x00000000ff0f7431 */ /* 0x000fe200000001ff */
[----:B------:R-:W0:Y:S07]  /*00a0*/  LDCU.64 UR14, c[0x0][0x358] ;  /* 0x00006b00ff0e77ac */ /* 0x000e2e0008000a00 */
[----:B------:R-:W-:Y:S05]  /*00b0*/  BRA.U !UP0, `(.L_x_0) ;  /* 0x0000000908647547 */ /* 0x000fea000b800000 */
[----:B------:R-:W-:Y:S02]  /*00c0*/  UISETP.GE.U32.AND UP1, UPT, UR16, 0x10, UPT ;  /* 0x000000101000788c */ /* 0x000fe4000bf26070 */
[----:B------:R-:W-:Y:S01]  /*00d0*/  IMAD R7, R0, UR16, RZ ;  /* 0x0000001000077c24 */ /* 0x000fe2000f8e02ff */
[----:B------:R-:W-:Y:S01]  /*00e0*/  ULOP3.LUT UR12, UR16, 0xf, URZ, 0xc0, !UPT ;  /* 0x0000000f100c7892 */ /* 0x000fe2000f8ec0ff */
[----:B------:R-:W-:Y:S02]  /*00f0*/  MOV R8, RZ ;  /* 0x000000ff00087202 */ /* 0x000fe40000000f00 */
[----:B------:R-:W-:Y:S01]  /*0100*/  MOV R15, RZ ;  /* 0x000000ff000f7202 */ /* 0x000fe20000000f00 */
[----:B------:R-:W-:Y:S02]  /*0110*/  UISETP.NE.AND UP0, UPT, UR12, URZ, UPT ;  /* 0x000000ff0c00728c */ /* 0x000fe4000bf05270 */
[----:B------:R-:W-:Y:S09]  /*0120*/  BRA.U !UP1, `(.L_x_1) ;  /* 0x0000000509147547 */ /* 0x000ff2000b800000 */
[----:B------:R-:W1:Y:S01]  /*0130*/  LDCU.128 UR8, c[0x0][0x380] ;  /* 0x00007000ff0877ac */ /* 0x000e620008000c00 */
[----:B------:R-:W-:Y:S02]  /*0140*/  MOV R15, RZ ;  /* 0x000000ff000f7202 */ /* 0x000fe40000000f00 */
[----:B------:R-:W-:Y:S01]  /*0150*/  MOV R6, R7 ;  /* 0x0000000700067202 */ /* 0x000fe20000000f00 */
[----:B------:R-:W-:-:S06]  /*0160*/  ULOP3.LUT UR13, UR16, 0x7ffffff0, URZ, 0xc0, !UPT ;  /* 0x7ffffff0100d7892 */ /* 0x000fcc000f8ec0ff */
[----:B------:R-:W-:Y:S01]  /*0170*/  MOV R8, UR13 ;  /* 0x0000000d00087c02 */ /* 0x000fe20008000f00 */
[----:B-1----:R-:W-:Y:S02]  /*0180*/  UIADD3 UR4, UP2, UPT, UR10, 0x20, URZ ;  /* 0x000000200a047890 */ /* 0x002fe4000ff5e0ff */
[----:B------:R-:W-:Y:S02]  /*0190*/  UIADD3 UR6, UP1, UPT, UR8, 0x20, URZ ;  /* 0x0000002008067890 */ /* 0x000fe4000ff3e0ff */
[----:B------:R-:W-:Y:S02]  /*01a0*/  UIADD3.X UR5, UPT, UPT, URZ, UR11, URZ, UP2, !UPT ;  /* 0x0000000bff057290 */ /* 0x000fe400097fe4ff */
[----:B------:R-:W-:Y:S01]  /*01b0*/  MOV R2, UR4 ;  /* 0x0000000400027c02 */ /* 0x000fe20008000f00 */
[----:B------:R-:W-:Y:S02]  /*01c0*/  UIADD3 UR8, UPT, UPT, -UR13, URZ, URZ ;  /* 0x000000ff0d087290 */ /* 0x000fe4000fffe1ff */
[----:B------:R-:W-:Y:S01]  /*01d0*/  UIADD3.X UR7, UPT, UPT, URZ, UR9, URZ, UP1, !UPT ;  /* 0x00000009ff077290 */ /* 0x000fe20008ffe4ff */
[----:B------:R-:W-:-:S11]  /*01e0*/  MOV R3, UR5 ;  /* 0x0000000500037c02 */ /* 0x000fd60008000f00 */
.L_x_2:
[----:B------:R-:W-:Y:S01]  /*01f0*/  MOV R4, UR6 ;  /* 0x0000000600047c02 */ /* 0x000fe20008000f00 */
[----:B0-----:R-:W2:Y:S01]  /*0200*/  LDG.E R17, desc[UR14][R2.64+-0x20] ;  /* 0xffffe00e02117981 */ /* 0x001ea2000c1e1900 */
[----:B------:R-:W-:-:S03]  /*0210*/  MOV R5, UR7 ;  /* 0x0000000700057c02 */ /* 0x000fc60008000f00 */
[----:B------:R-:W3:Y:S01]  /*0220*/  LDG.E R25, desc[UR14][R2.64+-0x1c] ;  /* 0xffffe40e02197981 */ /* 0x000ee2000c1e1900 */
[----:B------:R-:W-:-:S03]  /*0230*/  IMAD.WIDE R4, R6, 0x4, R4 ;  /* 0x0000000406047825 */ /* 0x000fc600078e0204 */
[----:B------:R-:W4:Y:S04]  /*0240*/  LDG.E R19, desc[UR14][R2.64+-0x18] ;  /* 0xffffe80e02137981 */ /* 0x000f28000c1e1900 */
[----:B------:R-:W2:Y:S04]  /*0250*/  LDG.E R16, desc[UR14][R4.64+-0x20] ;  /* 0xffffe00e04107981 */ /* 0x000ea8000c1e1900 */
[----:B------:R-:W3:Y:S04]  /*0260*/  LDG.E R18, desc[UR14][R4.64+-0x1c] ;  /* 0xffffe40e04127981 */ /* 0x000ee8000c1e1900 */
[----:B------:R-:W4:Y:S04]  /*0270*/  LDG.E R20, desc[UR14][R4.64+-0x18] ;  /* 0xffffe80e04147981 */ /* 0x000f28000c1e1900 */
[----:B------:R-:W5:Y:S04]  /*0280*/  LDG.E R22, desc[UR14][R2.64+-0x14] ;  /* 0xffffec0e02167981 */ /* 0x000f68000c1e1900 */
        /* <DEDUP_REMOVED lines=9> */
[----:B------:R-:W5:Y:S01]  /*0320*/  LDG.E R26, desc[UR14][R2.64+0x1c] ;  /* 0x00001c0e021a7981 */ /* 0x000f62000c1e1900 */
[----:B--2---:R-:W-:-:S03]  /*0330*/  IMAD R17, R16, R17, R15 ;  /* 0x0000001110117224 */ /* 0x004fc600078e020f */
[----:B------:R-:W2:Y:S04]  /*0340*/  LDG.E R15, desc[UR14][R2.64] ;  /* 0x0000000e020f7981 */ /* 0x000ea8000c1e1900 */
[----:B------:R-:W2:Y:S01]  /*0350*/  LDG.E R16, desc[UR14][R4.64] ;  /* 0x0000000e04107981 */ /* 0x000ea2000c1e1900 */
[----:B---3--:R-:W-:-:S03]  /*0360*/  IMAD R25, R18, R25, R17 ;  /* 0x0000001912197224 */ /* 0x008fc600078e0211 */
[----:B------:R-:W3:Y:S01]  /*0370*/  LDG.E R17, desc[UR14][R2.64+0x4] ;  /* 0x0000040e02117981 */ /* 0x000ee2000c1e1900 */
[----:B----4-:R-:W-:-:S03]  /*0380*/  IMAD R25, R20, R19, R25 ;  /* 0x0000001314197224 */ /* 0x010fc600078e0219 */
[----:B------:R-:W3:Y:S04]  /*0390*/  LDG.E R18, desc[UR14][R4.64+0x4] ;  /* 0x0000040e04127981 */ /* 0x000ee8000c1e1900 */
[----:B------:R-:W4:Y:S01]  /*03a0*/  LDG.E R20, desc[UR14][R2.64+0x8] ;  /* 0x0000080e02147981 */ /* 0x000f22000c1e1900 */
[----:B-----5:R-:W-:-:S03]  /*03b0*/  IMAD R25, R21, R22, R25 ;  /* 0x0000001615197224 */ /* 0x020fc600078e0219 */
[----:B------:R-:W4:Y:S04]  /*03c0*/  LDG.E R19, desc[UR14][R4.64+0x8] ;  /* 0x0000080e04137981 */ /* 0x000f28000c1e1900 */
[----:B------:R-:W5:Y:S01]  /*03d0*/  LDG.E R22, desc[UR14][R2.64+0xc] ;  /* 0x00000c0e02167981 */ /* 0x000f62000c1e1900 */
[----:B------:R-:W-:-:S03]  /*03e0*/  IMAD R25, R24, R23, R25 ;  /* 0x0000001718197224 */ /* 0x000fc600078e0219 */
[----:B------:R-:W5:Y:S04]  /*03f0*/  LDG.E R21, desc[UR14][R4.64+0xc] ;  /* 0x00000c0e04157981 */ /* 0x000f68000c1e1900 */
[----:B------:R-:W5:Y:S01]  /*0400*/  LDG.E R24, desc[UR14][R2.64+0x10] ;  /* 0x0000100e02187981 */ /* 0x000f62000c1e1900 */
[----:B------:R-:W-:-:S03]  /*0410*/  IMAD R25, R10, R9, R25 ;  /* 0x000000090a197224 */ /* 0x000fc600078e0219 */
[----:B------:R-:W5:Y:S04]  /*0420*/  LDG.E R23, desc[UR14][R4.64+0x10] ;  /* 0x0000100e04177981 */ /* 0x000f68000c1e1900 */
[----:B------:R-:W5:Y:S01]  /*0430*/  LDG.E R10, desc[UR14][R2.64+0x14] ;  /* 0x0000140e020a7981 */ /* 0x000f62000c1e1900 */
[----:B------:R-:W-:-:S03]  /*0440*/  IMAD R27, R12, R11, R25 ;  /* 0x0000000b0c1b7224 */ /* 0x000fc600078e0219 */
[----:B------:R-:W5:Y:S04]  /*0450*/  LDG.E R9, desc[UR14][R4.64+0x14] ;  /* 0x0000140e04097981 */ /* 0x000f68000c1e1900 */
[----:B------:R0:W5:Y:S04]  /*0460*/  LDG.E R11, desc[UR14][R2.64+0x18] ;  /* 0x0000180e020b7981 */ /* 0x000168000c1e1900 */
[----:B------:R-:W5:Y:S04]  /*0470*/  LDG.E R12, desc[UR14][R4.64+0x18] ;  /* 0x0000180e040c7981 */ /* 0x000f68000c1e1900 */
[----:B------:R-:W5:Y:S01]  /*0480*/  LDG.E R25, desc[UR14][R4.64+0x1c] ;  /* 0x00001c0e04197981 */ /* 0x000f62000c1e1900 */
[----:B------:R-:W-:Y:S01]  /*0490*/  IMAD R13, R14, R13, R27 ;  /* 0x0000000d0e0d7224 */ /* 0x000fe200078e021b */
[----:B------:R-:W-:-:S04]  /*04a0*/  UIADD3 UR8, UPT, UPT, UR8, 0x10, URZ ;  /* 0x0000001008087890 */ /* 0x000fc8000fffe0ff */
[----:B------:R-:W-:Y:S01]  /*04b0*/  UISETP.NE.AND UP1, UPT, UR8, URZ, UPT ;  /* 0x000000ff0800728c */ /* 0x000fe2000bf25270 */
[----:B0-----:R-:W-:Y:S02]  /*04c0*/  IADD3 R2, P0, PT, R2, 0x40, RZ ;  /* 0x0000004002027810 */ /* 0x001fe40007f1e0ff */
[----:B------:R-:W-:Y:S02]  /*04d0*/  IADD3 R6, PT, PT, R6, 0x10, RZ ;  /* 0x0000001006067810 */ /* 0x000fe40007ffe0ff */
[----:B------:R-:W-:Y:S01]  /*04e0*/  IADD3.X R3, PT, PT, RZ, R3, RZ, P0, !PT ;  /* 0x00000003ff037210 */ /* 0x000fe200007fe4ff */
[----:B--2---:R-:W-:-:S04]  /*04f0*/  IMAD R13, R16, R15, R13 ;  /* 0x0000000f100d7224 */ /* 0x004fc800078e020d */
[----:B---3--:R-:W-:-:S04]  /*0500*/  IMAD R13, R18, R17, R13 ;  /* 0x00000011120d7224 */ /* 0x008fc800078e020d */
[----:B----4-:R-:W-:-:S04]  /*0510*/  IMAD R13, R19, R20, R13 ;  /* 0x00000014130d7224 */ /* 0x010fc800078e020d */
[----:B-----5:R-:W-:-:S04]  /*0520*/  IMAD R13, R21, R22, R13 ;  /* 0x00000016150d7224 */ /* 0x020fc800078e020d */
[----:B------:R-:W-:-:S04]  /*0530*/  IMAD R13, R23, R24, R13 ;  /* 0x00000018170d7224 */ /* 0x000fc800078e020d */
[----:B------:R-:W-:-:S04]  /*0540*/  IMAD R9, R9, R10, R13 ;  /* 0x0000000a09097224 */ /* 0x000fc800078e020d */
[----:B------:R-:W-:-:S04]  /*0550*/  IMAD R9, R12, R11, R9 ;  /* 0x0000000b0c097224 */ /* 0x000fc800078e0209 */
[----:B------:R-:W-:Y:S01]  /*0560*/  IMAD R15, R25, R26, R9 ;  /* 0x0000001a190f7224 */ /* 0x000fe200078e0209 */
[----:B------:R-:W-:Y:S06]  /*0570*/  BRA.U UP1, `(.L_x_2) ;  /* 0xfffffffd011c7547 */ /* 0x000fec000b83ffff */
.L_x_1:
[----:B------:R-:W-:Y:S05]  /*0580*/  BRA.U !UP0, `(.L_x_0) ;  /* 0x0000000508307547 */ /* 0x000fea000b800000 */
[----:B------:R-:W-:Y:S02]  /*0590*/  UISETP.GE.U32.AND UP0, UPT, UR12, 0x8, UPT ;  /* 0x000000080c00788c */ /* 0x000fe4000bf06070 */
[----:B------:R-:W-:-:S04]  /*05a0*/  ULOP3.LUT UR5, UR16, 0x7, URZ, 0xc0, !UPT ;  /* 0x0000000710057892 */ /* 0x000fc8000f8ec0ff */
[----:B------:R-:W-:-:S03]  /*05b0*/  UISETP.NE.AND UP1, UPT, UR5, URZ, UPT ;  /* 0x000000ff0500728c */ /* 0x000fc6000bf25270 */
[----:B------:R-:W-:Y:S08]  /*05c0*/  BRA.U !UP0, `(.L_x_3) ;  /* 0x0000000108787547 */ /* 0x000ff0000b800000 */
[----:B------:R-:W1:Y:S01]  /*05d0*/  LDC.64 R2, c[0x0][0x380] ;  /* 0x0000e000ff027b82 */ /* 0x000e620000000a00 */
[----:B------:R-:W-:-:S07]  /*05e0*/  IADD3 R9, PT, PT, R7, R8, RZ ;  /* 0x0000000807097210 */ /* 0x000fce0007ffe0ff */
[----:B------:R-:W2:Y:S01]  /*05f0*/  LDC.64 R4, c[0x0][0x388] ;  /* 0x0000e200ff047b82 */ /* 0x000ea20000000a00 */
[----:B-1----:R-:W-:-:S05]  /*0600*/  IMAD.WIDE R2, R9, 0x4, R2 ;  /* 0x0000000409027825 */ /* 0x002fca00078e0202 */
[----:B0-----:R-:W3:Y:S01]  /*0610*/  LDG.E R10, desc[UR14][R2.64] ;  /* 0x0000000e020a7981 */ /* 0x001ee2000c1e1900 */
[----:B--2---:R-:W-:-:S03]  /*0620*/  IMAD.WIDE.U32 R4, R8, 0x4, R4 ;  /* 0x0000000408047825 */ /* 0x004fc600078e0004 */
[----:B------:R-:W2:Y:S04]  /*0630*/  LDG.E R13, desc[UR14][R2.64+0x4] ;  /* 0x0000040e020d7981 */ /* 0x000ea8000c1e1900 */
[----:B------:R-:W3:Y:S04]  /*0640*/  LDG.E R11, desc[UR14][R4.64] ;  /* 0x0000000e040b7981 */ /* 0x000ee8000c1e1900 */
[----:B------:R-:W2:Y:S04]  /*0650*/  LDG.E R12, desc[UR14][R4.64+0x4] ;  /* 0x0000040e040c7981 */ /* 0x000ea8000c1e1900 */
[----:B------:R-:W4:Y:S04]  /*0660*/  LDG.E R17, desc[UR14][R2.64+0x8] ;  /* 0x0000080e02117981 */ /* 0x000f28000c1e1900 */
        /* <DEDUP_REMOVED lines=11> */
[----:B------:R-:W-:Y:S01]  /*0720*/  IADD3 R8, PT, PT, R8, 0x8, RZ ;  /* 0x0000000808087810 */ /* 0x000fe20007ffe0ff */
[----:B---3--:R-:W-:-:S04]  /*0730*/  IMAD R10, R10, R11, R15 ;  /* 0x0000000b0a0a7224 */ /* 0x008fc800078e020f */
[----:B--2---:R-:W-:-:S04]  /*0740*/  IMAD R10, R13, R12, R10 ;  /* 0x0000000c0d0a7224 */ /* 0x004fc800078e020a */
[----:B----4-:R-:W-:-:S04]  /*0750*/  IMAD R10, R17, R14, R10 ;  /* 0x0000000e110a7224 */ /* 0x010fc800078e020a */
[----:B-----5:R-:W-:-:S04]  /*0760*/  IMAD R10, R19, R16, R10 ;  /* 0x00000010130a7224 */ /* 0x020fc800078e020a */
[----:B------:R-:W-:-:S04]  /*0770*/  IMAD R10, R21, R18, R10 ;  /* 0x00000012150a7224 */ /* 0x000fc800078e020a */
[----:B------:R-:W-:-:S04]  /*0780*/  IMAD R10, R23, R20, R10 ;  /* 0x00000014170a7224 */ /* 0x000fc800078e020a */
[----:B------:R-:W-:-:S04]  /*0790*/  IMAD R6, R6, R9, R10 ;  /* 0x0000000906067224 */ /* 0x000fc800078e020a */
[----:B------:R-:W-:-:S07]  /*07a0*/  IMAD R15, R25, R22, R6 ;  /* 0x00000016190f7224 */ /* 0x000fce00078e0206 */
.L_x_3:
        /* <DEDUP_REMOVED lines=17> */
[----:B------:R-:W5:Y:S01]  /*08c0*/  LDG.E R14, desc[UR14][R4.64+0xc] ;  /* 0x00000c0e040e7981 */ /* 0x000f62000c1e1900 */
[----:B------:R-:W-:Y:S01]  /*08d0*/  IADD3 R8, PT, PT, R8, 0x4, RZ ;  /* 0x0000000408087810 */ /* 0x000fe20007ffe0ff */
[----:B---3--:R-:W-:-:S04]  /*08e0*/  IMAD R6, R6, R9, R15 ;  /* 0x0000000906067224 */ /* 0x008fc800078e020f */
[----:B--2---:R-:W-:-:S04]  /*08f0*/  IMAD R6, R11, R10, R6 ;  /* 0x0000000a0b067224 */ /* 0x004fc800078e0206 */
[----:B----4-:R-:W-:-:S04]  /*0900*/  IMAD R6, R13, R12, R6 ;  /* 0x0000000c0d067224 */ /* 0x010fc800078e0206 */
[----:B-----5:R-:W-:-:S07]  /*0910*/  IMAD R15, R17, R14, R6 ;  /* 0x0000000e110f7224 */ /* 0x020fce00078e0206 */
.L_x_4:
[----:B------:R-:W-:Y:S05]  /*0920*/  BRA.U !UP1, `(.L_x_0) ;  /* 0x0000000109487547 */ /* 0x000fea000b800000 */
[----:B------:R-:W1:Y:S01]  /*0930*/  LDC.64 R2, c[0x0][0x388] ;  /* 0x0000e200ff027b82 */ /* 0x000e620000000a00 */
[----:B------:R-:W-:Y:S01]  /*0940*/  IADD3 R7, PT, PT, R7, R8, RZ ;  /* 0x0000000807077210 */ /* 0x000fe20007ffe0ff */
[----:B------:R-:W-:-:S06]  /*0950*/  UIADD3 UR4, UPT, UPT, -UR4, URZ, URZ ;  /* 0x000000ff04047290 */ /* 0x000fcc000fffe1ff */
[----:B------:R-:W2:Y:S01]  /*0960*/  LDC.64 R10, c[0x0][0x380] ;  /* 0x0000e000ff0a7b82 */ /* 0x000ea20000000a00 */
[----:B-1----:R-:W-:-:S03]  /*0970*/  IMAD.WIDE.U32 R2, R8, 0x4, R2 ;  /* 0x0000000408027825 */ /* 0x002fc600078e0002 */
[----:B------:R-:W-:Y:S02]  /*0980*/  MOV R6, R2 ;  /* 0x0000000200067202 */ /* 0x000fe40000000f00 */
[----:B------:R-:W-:-:S07]  /*0990*/  MOV R5, R3 ;  /* 0x0000000300057202 */ /* 0x000fce0000000f00 */
.L_x_5:
[----:B--2---:R-:W-:Y:S01]  /*09a0*/  IMAD.WIDE R2, R7, 0x4, R10 ;  /* 0x0000000407027825 */ /* 0x004fe200078e020a */
[----:B------:R-:W-:-:S05]  /*09b0*/  MOV R4, R6 ;  /* 0x0000000600047202 */ /* 0x000fca0000000f00 */
[----:B0-----:R-:W2:Y:S04]  /*09c0*/  LDG.E R2, desc[UR14][R2.64] ;  /* 0x0000000e02027981 */ /* 0x001ea8000c1e1900 */
[----:B------:R0:W2:Y:S01]  /*09d0*/  LDG.E R4, desc[UR14][R4.64] ;  /* 0x0000000e04047981 */ /* 0x0000a2000c1e1900 */
[----:B------:R-:W-:Y:S01]  /*09e0*/  UIADD3 UR4, UPT, UPT, UR4, 0x1, URZ ;  /* 0x0000000104047890 */ /* 0x000fe2000fffe0ff */
[----:B------:R-:W-:Y:S02]  /*09f0*/  IADD3 R6, P0, PT, R6, 0x4, RZ ;  /* 0x0000000406067810 */ /* 0x000fe40007f1e0ff */
[----:B------:R-:W-:Y:S01]  /*0a00*/  IADD3 R7, PT, PT, R7, 0x1, RZ ;  /* 0x0000000107077810 */ /* 0x000fe20007ffe0ff */
[----:B------:R-:W-:Y:S01]  /*0a10*/  UISETP.NE.AND UP0, UPT, UR4, URZ, UPT ;  /* 0x000000ff0400728c */ /* 0x000fe2000bf05270 */
[----:B0-----:R-:W-:Y:S01]  /*0a20*/  IADD3.X R5, PT, PT, RZ, R5, RZ, P0, !PT ;  /* 0x00000005ff057210 */ /* 0x001fe200007fe4ff */
[----:B--2---:R-:W-:-:S07]  /*0a30*/  IMAD R15, R2, R4, R15 ;  /* 0x00000004020f7224 */ /* 0x004fce00078e020f */
[----:B------:R-:W-:Y:S05]  /*0a40*/  BRA.U UP0, `(.L_x_5) ;  /* 0xfffffffd00d47547 */ /* 0x000fea000b83ffff */
.L_x_0:
[----:B------:R-:W1:Y:S02]  /*0a50*/  LDC.64 R2, c[0x0][0x390] ;  /* 0x0000e400ff027b82 */ /* 0x000e640000000a00 */
[----:B-1----:R-:W-:-:S05]  /*0a60*/  IMAD.WIDE R2, R0, 0x4, R2 ;  /* 0x0000000400027825 */ /* 0x002fca00078e0202 */
[----:B0-----:R-:W-:Y:S01]  /*0a70*/  STG.E desc[UR14][R2.64], R15 ;  /* 0x0000000f02007986 */ /* 0x001fe2000c10190e */
[----:B------:R-:W-:Y:S05]  /*0a80*/  EXIT ;  /* 0x000000000000794d */ /* 0x000fea0003800000 */
.L_x_6:
[----:B------:R-:W-:-:S00]  /*0a90*/  BRA `(.L_x_6) ;  /* 0xfffffffc00fc7947 */ /* 0x000fc0000383ffff */
[----:B------:R-:W-:-:S00]  /*0aa0*/  NOP ;  /* 0x0000000000007918 */ /* 0x000fc00000000000 */
        /* <DEDUP_REMOVED lines=13> */
.L_x_7:


//--------------------- .nv.shared.reserved.0     --------------------------
	.section	.nv.shared.reserved.0,"aw",@nobits
	.weak		__nv_reservedSMEM_offset_0_alias
	.size		__nv_reservedSMEM_offset_0_alias, 0, 64
	.other		__nv_reservedSMEM_offset_0_alias,@"STO_CUDA_RESERVED_SHARED STV_DEFAULT"
__nv_reservedSMEM_offset_0_alias:
	.zero		0
	.zero		64


//--------------------- .nv.constant0._Z14multiplicationPiS_S_i --------------------------
	.section	.nv.constant0._Z14multiplicationPiS_S_i,"a",@progbits
	.sectionflags	@""
	.align	4
.nv.constant0._Z14multiplicationPiS_S_i:
	.zero		924


//--------------------- SYMBOLS --------------------------

	.type		.nv.reservedSmem.offset0,@object
	.size		.nv.reservedSmem.offset0,0x4
